	.headerflags	@"EF_CUDA_TEXMODE_UNIFIED EF_CUDA_64BIT_ADDRESS EF_CUDA_ACCELERATORS EF_CUDA_SM90 EF_CUDA_VIRTUAL_SM(EF_CUDA_SM90)"
	.elftype	@"ET_EXEC"


//--------------------- .nv.info                  --------------------------
	.section	.nv.info,"",@"SHT_CUDA_INFO"
	.align	4


	//----- nvinfo : EIATTR_REGCOUNT
	.align		4
        /*0000*/ 	.byte	0x04, 0x2f
        /*0002*/ 	.short	(.L_1 - .L_0)
	.align		4
.L_0:
        /*0004*/ 	.word	index@(triton_poi_fused_avg_pool2d_6)
        /*0008*/ 	.word	0x00000020


	//----- nvinfo : EIATTR_MIN_STACK_SIZE
	.align		4
.L_1:
        /*000c*/ 	.byte	0x04, 0x12
        /*000e*/ 	.short	(.L_3 - .L_2)
	.align		4
.L_2:
        /*0010*/ 	.word	index@(triton_poi_fused_avg_pool2d_6)
        /*0014*/ 	.word	0x00000000


	//----- nvinfo : EIATTR_FRAME_SIZE
	.align		4
.L_3:
        /*0018*/ 	.byte	0x04, 0x11
        /*001a*/ 	.short	(.L_5 - .L_4)
	.align		4
.L_4:
        /*001c*/ 	.word	index@(triton_poi_fused_avg_pool2d_6)
        /*0020*/ 	.word	0x00000000


	//----- nvinfo : EIATTR_MIN_STACK_SIZE
	.align		4
.L_5:
        /*0024*/ 	.byte	0x04, 0x12
        /*0026*/ 	.short	(.L_7 - .L_6)
	.align		4
.L_6:
        /*0028*/ 	.word	index@(triton_poi_fused_avg_pool2d_6)
        /*002c*/ 	.word	0x00000000
.L_7:


//--------------------- .nv.info.triton_poi_fused_avg_pool2d_6 --------------------------
	.section	.nv.info.triton_poi_fused_avg_pool2d_6,"",@"SHT_CUDA_INFO"
	.sectionflags	@""
	.align	4


	//----- nvinfo : EIATTR_CUDA_API_VERSION
	.align		4
        /*0000*/ 	.byte	0x04, 0x37
        /*0002*/ 	.short	(.L_9 - .L_8)
.L_8:
        /*0004*/ 	.word	0x0000007c


	//----- nvinfo : EIATTR_KPARAM_INFO
	.align		4
.L_9:
        /*0008*/ 	.byte	0x04, 0x17
        /*000a*/ 	.short	(.L_11 - .L_10)
.L_10:
        /*000c*/ 	.word	0x00000000
        /*0010*/ 	.short	0x0002
        /*0012*/ 	.short	0x0010
        /*0014*/ 	.byte	0x00, 0xf0, 0x11, 0x00


	//----- nvinfo : EIATTR_KPARAM_INFO
	.align		4
.L_11:
        /*0018*/ 	.byte	0x04, 0x17
        /*001a*/ 	.short	(.L_13 - .L_12)
.L_12:
        /*001c*/ 	.word	0x00000000
        /*0020*/ 	.short	0x0001
        /*0022*/ 	.short	0x0008
        /*0024*/ 	.byte	0x00, 0xf4, 0x21, 0x00


	//----- nvinfo : EIATTR_KPARAM_INFO
	.align		4
.L_13:
        /*0028*/ 	.byte	0x04, 0x17
        /*002a*/ 	.short	(.L_15 - .L_14)
.L_14:
        /*002c*/ 	.word	0x00000000
        /*0030*/ 	.short	0x0000
        /*0032*/ 	.short	0x0000
        /*0034*/ 	.byte	0x00, 0xf4, 0x21, 0x00


	//----- nvinfo : EIATTR_SPARSE_MMA_MASK
	.align		4
.L_15:
        /*0038*/ 	.byte	0x03, 0x50
        /*003a*/ 	.short	0x0000


	//----- nvinfo : EIATTR_MAXREG_COUNT
	.align		4
        /*003c*/ 	.byte	0x03, 0x1b
        /*003e*/ 	.short	0x00ff


	//----- nvinfo : EIATTR_EXIT_INSTR_OFFSETS
	.align		4
        /*0040*/ 	.byte	0x04, 0x1c
        /*0042*/ 	.short	(.L_17 - .L_16)


	//   ....[0]....
.L_16:
        /*0044*/ 	.word	0x00000b30


	//   ....[1]....
        /*0048*/ 	.word	0x00000b50


	//----- nvinfo : EIATTR_REQNTID
	.align		4
.L_17:
        /*004c*/ 	.byte	0x04, 0x10
        /*004e*/ 	.short	(.L_19 - .L_18)
.L_18:
        /*0050*/ 	.word	0x00000080
        /*0054*/ 	.word	0x00000001
        /*0058*/ 	.word	0x00000001


	//----- nvinfo : EIATTR_CBANK_PARAM_SIZE
	.align		4
.L_19:
        /*005c*/ 	.byte	0x03, 0x19
        /*005e*/ 	.short	0x0014


	//----- nvinfo : EIATTR_PARAM_CBANK
	.align		4
        /*0060*/ 	.byte	0x04, 0x0a
        /*0062*/ 	.short	(.L_21 - .L_20)
	.align		4
.L_20:
        /*0064*/ 	.word	index@(.nv.constant0.triton_poi_fused_avg_pool2d_6)
        /*0068*/ 	.short	0x0210
        /*006a*/ 	.short	0x0014


	//----- nvinfo : EIATTR_SW_WAR
	.align		4
.L_21:
        /*006c*/ 	.byte	0x04, 0x36
        /*006e*/ 	.short	(.L_23 - .L_22)
.L_22:
        /*0070*/ 	.word	0x00000008
.L_23:


//--------------------- .nv.callgraph             --------------------------
	.section	.nv.callgraph,"",@"SHT_CUDA_CALLGRAPH"
	.align	4
	.sectionentsize	8
	.align		4
        /*0000*/ 	.word	0x00000000
	.align		4
        /*0004*/ 	.word	0xffffffff
	.align		4
        /*0008*/ 	.word	0x00000000
	.align		4
        /*000c*/ 	.word	0xfffffffe
	.align		4
        /*0010*/ 	.word	0x00000000
	.align		4
        /*0014*/ 	.word	0xfffffffd
	.align		4
        /*0018*/ 	.word	0x00000000
	.align		4
        /*001c*/ 	.word	0xfffffffc


//--------------------- .text.triton_poi_fused_avg_pool2d_6 --------------------------
	.section	.text.triton_poi_fused_avg_pool2d_6,"ax",@progbits
	.align	128
        .global         triton_poi_fused_avg_pool2d_6
        .type           triton_poi_fused_avg_pool2d_6,@function
        .size           triton_poi_fused_avg_pool2d_6,(.L_x_1 - triton_poi_fused_avg_pool2d_6)
        .other          triton_poi_fused_avg_pool2d_6,@"STO_CUDA_ENTRY STV_DEFAULT"
triton_poi_fused_avg_pool2d_6:
.text.triton_poi_fused_avg_pool2d_6:
[----:B------:R-:W0:Y:S01]  /*0000*/  LDC R1, c[0x0][0x28] ;  /* 0x00000a00ff017b82 */ /* 0x000e220000000800 */
[----:B------:R-:W1:Y:S07]  /*0010*/  S2R R2, SR_TID.X ;  /* 0x0000000000027919 */ /* 0x000e6e0000002100 */
[----:B------:R-:W2:Y:S01]  /*0020*/  LDC.64 R16, c[0x0][0x210] ;  /* 0x00008400ff107b82 */ /* 0x000ea20000000a00 */
[----:B------:R-:W-:Y:S01]  /*0030*/  ULDC.64 UR6, c[0x0][0x208] ;  /* 0x0000820000067ab9 */ /* 0x000fe20000000a00 */
[----:B------:R-:W3:Y:S01]  /*0040*/  S2R R0, SR_CTAID.X ;  /* 0x0000000000007919 */ /* 0x000ee20000002500 */
[----:B-1----:R-:W-:Y:S01]  /*0050*/  IMAD.SHL.U32 R2, R2, 0x2, RZ ;  /* 0x0000000202027824 */ /* 0x002fe200078e00ff */
[----:B---3--:R-:W-:-:S04]  /*0060*/  SHF.R.S32.HI R5, RZ, 0x17, R0 ;  /* 0x00000017ff057819 */ /* 0x008fc80000011400 */
[----:B------:R-:W-:Y:S02]  /*0070*/  LOP3.LUT R3, R2, 0xfe, RZ, 0xc0, !PT ;  /* 0x000000fe02037812 */ /* 0x000fe400078ec0ff */
[----:B------:R-:W-:-:S03]  /*0080*/  SGXT R5, R5, 0x1 ;  /* 0x000000010505781a */ /* 0x000fc60000000200 */
[----:B------:R-:W-:-:S05]  /*0090*/  IMAD R4, R0, 0x100, R3 ;  /* 0x0000010000047824 */ /* 0x000fca00078e0203 */
[----:B------:R-:W-:-:S04]  /*00a0*/  LEA.HI R2, R5, R4, RZ, 0x4 ;  /* 0x0000000405027211 */ /* 0x000fc800078f20ff */
[----:B------:R-:W-:-:S04]  /*00b0*/  SHF.R.S32.HI R13, RZ, 0x4, R2 ;  /* 0x00000004ff0d7819 */ /* 0x000fc80000011402 */
[----:B------:R-:W-:-:S04]  /*00c0*/  LEA.HI R3, R13, R13, RZ, 0x4 ;  /* 0x0000000d0d037211 */ /* 0x000fc800078f20ff */
[----:B------:R-:W-:Y:S02]  /*00d0*/  LOP3.LUT R6, R3, 0xfffffff0, RZ, 0xc0, !PT ;  /* 0xfffffff003067812 */ /* 0x000fe400078ec0ff */
[----:B------:R-:W-:Y:S01]  /*00e0*/  LOP3.LUT R3, R2, 0xfffffff0, RZ, 0xc0, !PT ;  /* 0xfffffff002037812 */ /* 0x000fe200078ec0ff */
[----:B------:R-:W-:Y:S01]  /*00f0*/  IMAD.MOV.U32 R2, RZ, RZ, RZ ;  /* 0x000000ffff027224 */ /* 0x000fe200078e00ff */
[----:B------:R-:W-:-:S03]  /*0100*/  IADD3 R25, R13, -R6, RZ ;  /* 0x800000060d197210 */ /* 0x000fc60007ffe0ff */
[----:B------:R-:W-:Y:S01]  /*0110*/  IMAD.IADD R8, R4, 0x1, -R3 ;  /* 0x0000000104087824 */ /* 0x000fe200078e0a03 */
[----:B------:R-:W-:-:S03]  /*0120*/  ISETP.GT.AND P4, PT, R25, RZ, PT ;  /* 0x000000ff1900720c */ /* 0x000fc60003f84270 */
[C---:B------:R-:W-:Y:S01]  /*0130*/  IMAD.SHL.U32 R23, R8.reuse, 0x2, RZ ;  /* 0x0000000208177824 */ /* 0x040fe200078e00ff */
[----:B------:R-:W-:-:S04]  /*0140*/  ISETP.GT.AND P2, PT, R8, RZ, P4 ;  /* 0x000000ff0800720c */ /* 0x000fc80002744270 */
[----:B------:R-:W-:Y:S02]  /*0150*/  LEA R12, R13, R23, 0x6 ;  /* 0x000000170d0c7211 */ /* 0x000fe400078e30ff */
[----:B------:R-:W-:-:S03]  /*0160*/  ISETP.LT.AND P2, PT, R4, 0xc00, P2 ;  /* 0x00000c000400780c */ /* 0x000fc60001741270 */
[----:B------:R-:W-:-:S04]  /*0170*/  VIADD R11, R12, 0xffffffdf ;  /* 0xffffffdf0c0b7836 */ /* 0x000fc80000000000 */
[----:B--2---:R-:W-:Y:S01]  /*0180*/  IMAD.WIDE R10, R11, 0x4, R16 ;  /* 0x000000040b0a7825 */ /* 0x004fe200078e0210 */
[----:B------:R-:W-:-:S05]  /*0190*/  ISETP.GT.AND P0, PT, R8, -0x1, P4 ;  /* 0xffffffff0800780c */ /* 0x000fca0002704270 */
[----:B------:R1:W2:Y:S01]  /*01a0*/  @P2 LDG.E.EL R2, desc[UR6][R10.64] ;  /* 0x000000060a022981 */ /* 0x0002a2000c2e1900 */
[----:B------:R-:W-:Y:S01]  /*01b0*/  ISETP.LT.AND P0, PT, R4, 0xc00, P0 ;  /* 0x00000c000400780c */ /* 0x000fe20000701270 */
[----:B------:R-:W-:Y:S01]  /*01c0*/  VIADD R15, R12, 0xffffffe1 ;  /* 0xffffffe10c0f7836 */ /* 0x000fe20000000000 */
[----:B------:R-:W-:Y:S01]  /*01d0*/  IADD3 R7, R12, -0x20, RZ ;  /* 0xffffffe00c077810 */ /* 0x000fe20007ffe0ff */
[----:B------:R-:W-:Y:S01]  /*01e0*/  IMAD.MOV.U32 R9, RZ, RZ, RZ ;  /* 0x000000ffff097224 */ /* 0x000fe200078e00ff */
[----:B------:R-:W-:Y:S01]  /*01f0*/  CS2R R18, SRZ ;  /* 0x0000000000127805 */ /* 0x000fe2000001ff00 */
[----:B------:R-:W-:-:S04]  /*0200*/  IMAD.WIDE R14, R15, 0x4, R16 ;  /* 0x000000040f0e7825 */ /* 0x000fc800078e0210 */
[----:B------:R-:W-:-:S04]  /*0210*/  IMAD.WIDE R6, R7, 0x4, R16 ;  /* 0x0000000407067825 */ /* 0x000fc800078e0210 */
[----:B------:R-:W3:Y:S04]  /*0220*/  @P0 LDG.E.EL R18, desc[UR6][R14.64] ;  /* 0x000000060e120981 */ /* 0x000ee8000c2e1900 */
[----:B------:R4:W5:Y:S01]  /*0230*/  @P0 LDG.E.EL R9, desc[UR6][R6.64] ;  /* 0x0000000606090981 */ /* 0x000962000c2e1900 */
[----:B------:R-:W-:Y:S02]  /*0240*/  IADD3 R3, R4, 0x1, RZ ;  /* 0x0000000104037810 */ /* 0x000fe40007ffe0ff */
[----:B-1----:R-:W-:Y:S02]  /*0250*/  SHF.R.S32.HI R11, RZ, 0x17, R0 ;  /* 0x00000017ff0b7819 */ /* 0x002fe40000011400 */
[----:B------:R-:W-:Y:S02]  /*0260*/  LEA.HI R5, R5, R3, RZ, 0x4 ;  /* 0x0000000305057211 */ /* 0x000fe400078f20ff */
[----:B------:R-:W-:-:S02]  /*0270*/  SGXT R11, R11, 0x1 ;  /* 0x000000010b0b781a */ /* 0x000fc40000000200 */
[----:B------:R-:W-:Y:S02]  /*0280*/  LOP3.LUT R0, R5, 0xfffffff0, RZ, 0xc0, !PT ;  /* 0xfffffff005007812 */ /* 0x000fe400078ec0ff */
[----:B------:R-:W-:-:S03]  /*0290*/  LEA.HI R11, R11, R4, RZ, 0x4 ;  /* 0x000000040b0b7211 */ /* 0x000fc600078f20ff */
[----:B----4-:R-:W-:Y:S01]  /*02a0*/  IMAD.IADD R6, R3, 0x1, -R0 ;  /* 0x0000000103067824 */ /* 0x010fe200078e0a00 */
[----:B------:R-:W-:Y:S02]  /*02b0*/  ISETP.GE.AND P5, PT, R4, 0xc00, PT ;  /* 0x00000c000400780c */ /* 0x000fe40003fa6270 */
[C---:B------:R-:W-:Y:S02]  /*02c0*/  LOP3.LUT R10, R25.reuse, R8, RZ, 0xfc, !PT ;  /* 0x00000008190a7212 */ /* 0x040fe400078efcff */
[----:B------:R-:W-:Y:S02]  /*02d0*/  SHF.R.S32.HI R0, RZ, 0x4, R11 ;  /* 0x00000004ff007819 */ /* 0x000fe4000001140b */
[----:B------:R-:W-:Y:S02]  /*02e0*/  SHF.L.U32 R3, R6, 0x1, RZ ;  /* 0x0000000106037819 */ /* 0x000fe400000006ff */
[----:B------:R-:W-:Y:S02]  /*02f0*/  ISETP.GT.AND P1, PT, R25, -0x1, PT ;  /* 0xffffffff1900780c */ /* 0x000fe40003f24270 */
[----:B------:R-:W-:Y:S01]  /*0300*/  ISETP.GT.AND P6, PT, R10, -0x1, !P5 ;  /* 0xffffffff0a00780c */ /* 0x000fe20006fc4270 */
[----:B------:R-:W-:Y:S01]  /*0310*/  IMAD R0, R0, 0x40, R3 ;  /* 0x0000004000007824 */ /* 0x000fe200078e0203 */
[----:B------:R-:W-:Y:S01]  /*0320*/  ISETP.GT.AND P3, PT, R8, RZ, P1 ;  /* 0x000000ff0800720c */ /* 0x000fe20000f64270 */
[----:B------:R-:W-:Y:S01]  /*0330*/  HFMA2.MMA R3, -RZ, RZ, 0, 0 ;  /* 0x00000000ff037435 */ /* 0x000fe200000001ff */
[----:B------:R-:W-:-:S02]  /*0340*/  VIADD R15, R12, 0x20 ;  /* 0x000000200c0f7836 */ /* 0x000fc40000000000 */
[----:B------:R-:W-:Y:S01]  /*0350*/  ISETP.LT.AND P3, PT, R4, 0xc00, P3 ;  /* 0x00000c000400780c */ /* 0x000fe20001f61270 */
[----:B------:R-:W-:Y:S01]  /*0360*/  IMAD.SHL.U32 R24, R6, 0x2, RZ ;  /* 0x0000000206187824 */ /* 0x000fe200078e00ff */
[----:B------:R-:W-:Y:S01]  /*0370*/  IADD3 R21, R12, -0x1, RZ ;  /* 0xffffffff0c157810 */ /* 0x000fe20007ffe0ff */
[----:B------:R-:W-:-:S04]  /*0380*/  IMAD.WIDE R14, R15, 0x4, R16 ;  /* 0x000000040f0e7825 */ /* 0x000fc800078e0210 */
[----:B------:R-:W-:Y:S01]  /*0390*/  VIADD R5, R0, 0xffffffe0 ;  /* 0xffffffe000057836 */ /* 0x000fe20000000000 */
[----:B------:R1:W4:Y:S01]  /*03a0*/  @P6 LDG.E.EL R3, desc[UR6][R14.64] ;  /* 0x000000060e036981 */ /* 0x000322000c2e1900 */
[----:B------:R-:W-:Y:S02]  /*03b0*/  IMAD.MOV.U32 R22, RZ, RZ, RZ ;  /* 0x000000ffff167224 */ /* 0x000fe400078e00ff */
[----:B------:R-:W-:Y:S02]  /*03c0*/  IMAD R13, R13, 0x40, R24 ;  /* 0x000000400d0d7824 */ /* 0x000fe400078e0218 */
[----:B------:R-:W-:Y:S01]  /*03d0*/  IMAD.WIDE R10, R12, 0x4, R16 ;  /* 0x000000040c0a7825 */ /* 0x000fe200078e0210 */
[----:B------:R-:W-:-:S03]  /*03e0*/  MOV R7, RZ ;  /* 0x000000ff00077202 */ /* 0x000fc60000000f00 */
[----:B------:R-:W-:Y:S01]  /*03f0*/  IMAD.MOV.U32 R26, RZ, RZ, RZ ;  /* 0x000000ffff1a7224 */ /* 0x000fe200078e00ff */
[----:B------:R-:W4:Y:S01]  /*0400*/  @P6 LDG.E.EL R22, desc[UR6][R10.64] ;  /* 0x000000060a166981 */ /* 0x000f22000c2e1900 */
[--C-:B------:R-:W-:Y:S01]  /*0410*/  IMAD.WIDE R20, R21, 0x4, R16.reuse ;  /* 0x0000000415147825 */ /* 0x100fe200078e0210 */
[----:B------:R-:W-:Y:S02]  /*0420*/  IADD3 R27, R12, 0x1f, RZ ;  /* 0x0000001f0c1b7810 */ /* 0x000fe40007ffe0ff */
[----:B------:R1:W4:Y:S02]  /*0430*/  @P6 LDG.E.EL R19, desc[UR6][R10.64+0x4] ;  /* 0x000004060a136981 */ /* 0x000324000c2e1900 */
[----:B-1----:R-:W-:Y:S01]  /*0440*/  IMAD.WIDE R14, R5, 0x4, R16 ;  /* 0x00000004050e7825 */ /* 0x002fe200078e0210 */
[----:B------:R-:W-:Y:S01]  /*0450*/  LOP3.LUT R0, R25, R6, RZ, 0xfc, !PT ;  /* 0x0000000619007212 */ /* 0x000fe200078efcff */
[----:B------:R1:W4:Y:S02]  /*0460*/  @P3 LDG.E.EL R26, desc[UR6][R20.64] ;  /* 0x00000006141a3981 */ /* 0x000324000c2e1900 */
[----:B------:R-:W-:-:S02]  /*0470*/  VIADD R5, R13, 0xffffffe1 ;  /* 0xffffffe10d057836 */ /* 0x000fc40000000000 */
[----:B------:R-:W-:Y:S01]  /*0480*/  VIADD R29, R13, 0xffffffdf ;  /* 0xffffffdf0d1d7836 */ /* 0x000fe20000000000 */
[----:B------:R-:W-:-:S03]  /*0490*/  CS2R R10, SRZ ;  /* 0x00000000000a7805 */ /* 0x000fc6000001ff00 */
[----:B------:R-:W-:-:S04]  /*04a0*/  IMAD.WIDE R28, R29, 0x4, R16 ;  /* 0x000000041d1c7825 */ /* 0x000fc800078e0210 */
[----:B-1----:R-:W-:Y:S01]  /*04b0*/  IMAD.WIDE R20, R5, 0x4, R16 ;  /* 0x0000000405147825 */ /* 0x002fe200078e0210 */
[----:B------:R-:W-:-:S03]  /*04c0*/  ISETP.GT.AND P1, PT, R6, RZ, P1 ;  /* 0x000000ff0600720c */ /* 0x000fc60000f24270 */
[----:B------:R-:W-:Y:S01]  /*04d0*/  IMAD.MOV.U32 R5, RZ, RZ, RZ ;  /* 0x000000ffff057224 */ /* 0x000fe200078e00ff */
[----:B------:R-:W-:Y:S02]  /*04e0*/  ISETP.LT.AND P1, PT, R4, 0xc00, P1 ;  /* 0x00000c000400780c */ /* 0x000fe40000f21270 */
[----:B--2---:R-:W-:Y:S02]  /*04f0*/  SEL R2, R2, RZ, P2 ;  /* 0x000000ff02027207 */ /* 0x004fe40001000000 */
[C---:B------:R-:W-:Y:S02]  /*0500*/  ISETP.GT.AND P2, PT, R6.reuse, -0x1, P4 ;  /* 0xffffffff0600780c */ /* 0x040fe40002744270 */
[----:B------:R-:W-:Y:S02]  /*0510*/  ISETP.GT.AND P4, PT, R6, RZ, P4 ;  /* 0x000000ff0600720c */ /* 0x000fe40002784270 */
[C---:B------:R-:W-:Y:S02]  /*0520*/  ISETP.LT.AND P2, PT, R4.reuse, 0xc00, P2 ;  /* 0x00000c000400780c */ /* 0x040fe40001741270 */
[----:B------:R-:W-:-:S02]  /*0530*/  ISETP.LT.AND P4, PT, R4, 0xc00, P4 ;  /* 0x00000c000400780c */ /* 0x000fc40002781270 */
[----:B---3--:R-:W-:Y:S02]  /*0540*/  SEL R18, R18, RZ, P0 ;  /* 0x000000ff12127207 */ /* 0x008fe40000000000 */
[----:B-----5:R-:W-:-:S07]  /*0550*/  SEL R9, R9, RZ, P0 ;  /* 0x000000ff09097207 */ /* 0x020fce0000000000 */
[----:B------:R1:W2:Y:S01]  /*0560*/  @P2 LDG.E.EL R7, desc[UR6][R14.64] ;  /* 0x000000060e072981 */ /* 0x0002a2000c2e1900 */
[----:B------:R-:W-:-:S03]  /*0570*/  ISETP.GT.AND P0, PT, R0, -0x1, !P5 ;  /* 0xffffffff0000780c */ /* 0x000fc60006f04270 */
[----:B------:R3:W5:Y:S04]  /*0580*/  @P2 LDG.E.EL R11, desc[UR6][R20.64] ;  /* 0x00000006140b2981 */ /* 0x000768000c2e1900 */
[----:B------:R3:W5:Y:S01]  /*0590*/  @P4 LDG.E.EL R10, desc[UR6][R28.64] ;  /* 0x000000061c0a4981 */ /* 0x000762000c2e1900 */
[----:B-1----:R-:W-:-:S04]  /*05a0*/  IMAD.WIDE R14, R27, 0x4, R16 ;  /* 0x000000041b0e7825 */ /* 0x002fc800078e0210 */
[C---:B------:R-:W-:Y:S01]  /*05b0*/  VIADD R27, R13.reuse, 0x1f ;  /* 0x0000001f0d1b7836 */ /* 0x040fe20000000000 */
[----:B------:R1:W5:Y:S01]  /*05c0*/  @P3 LDG.E.EL R5, desc[UR6][R14.64] ;  /* 0x000000060e053981 */ /* 0x000362000c2e1900 */
[----:B---3--:R-:W-:Y:S02]  /*05d0*/  VIADD R21, R13, 0x20 ;  /* 0x000000200d157836 */ /* 0x008fe40000000000 */
[----:B0-----:R-:W-:-:S04]  /*05e0*/  IMAD.WIDE R28, R27, 0x4, R16 ;  /* 0x000000041b1c7825 */ /* 0x001fc800078e0210 */
[----:B------:R-:W-:Y:S02]  /*05f0*/  IMAD.MOV.U32 R27, RZ, RZ, RZ ;  /* 0x000000ffff1b7224 */ /* 0x000fe400078e00ff */
[----:B------:R-:W-:Y:S01]  /*0600*/  IMAD.WIDE R20, R21, 0x4, R16 ;  /* 0x0000000415147825 */ /* 0x000fe200078e0210 */
[----:B------:R-:W-:Y:S01]  /*0610*/  HFMA2.MMA R0, -RZ, RZ, 0, 0 ;  /* 0x00000000ff007435 */ /* 0x000fe200000001ff */
[----:B-1----:R-:W-:-:S03]  /*0620*/  IADD3 R15, R12, 0x21, RZ ;  /* 0x000000210c0f7810 */ /* 0x002fc60007ffe0ff */
[----:B------:R0:W3:Y:S02]  /*0630*/  @P0 LDG.E.EL R27, desc[UR6][R20.64] ;  /* 0x00000006141b0981 */ /* 0x0000e4000c2e1900 */
[----:B------:R-:W-:-:S04]  /*0640*/  IMAD.WIDE R14, R15, 0x4, R16 ;  /* 0x000000040f0e7825 */ /* 0x000fc800078e0210 */
[----:B------:R1:W3:Y:S01]  /*0650*/  @P1 LDG.E.EL R0, desc[UR6][R28.64] ;  /* 0x000000061c001981 */ /* 0x0002e2000c2e1900 */
[C---:B0-----:R-:W-:Y:S02]  /*0660*/  VIADD R21, R13.reuse, 0x21 ;  /* 0x000000210d157836 */ /* 0x041fe40000000000 */
[----:B------:R-:W-:-:S04]  /*0670*/  IMAD.WIDE R12, R13, 0x4, R16 ;  /* 0x000000040d0c7825 */ /* 0x000fc800078e0210 */
[----:B------:R-:W-:Y:S01]  /*0680*/  IMAD.WIDE R16, R21, 0x4, R16 ;  /* 0x0000000415107825 */ /* 0x000fe200078e0210 */
[----:B------:R-:W-:Y:S02]  /*0690*/  CS2R R20, SRZ ;  /* 0x0000000000147805 */ /* 0x000fe4000001ff00 */
[----:B-1----:R-:W-:-:S04]  /*06a0*/  CS2R R28, SRZ ;  /* 0x00000000001c7805 */ /* 0x002fc8000001ff00 */
[----:B------:R0:W3:Y:S04]  /*06b0*/  @P6 LDG.E.EL R20, desc[UR6][R14.64] ;  /* 0x000000060e146981 */ /* 0x0000e8000c2e1900 */
[----:B------:R-:W3:Y:S04]  /*06c0*/  @P1 LDG.E.EL R29, desc[UR6][R12.64+-0x4] ;  /* 0xfffffc060c1d1981 */ /* 0x000ee8000c2e1900 */
[----:B------:R-:W3:Y:S01]  /*06d0*/  @P0 LDG.E.EL R21, desc[UR6][R12.64+0x4] ;  /* 0x000004060c150981 */ /* 0x000ee2000c2e1900 */
[----:B0-----:R-:W-:-:S03]  /*06e0*/  IMAD.MOV.U32 R14, RZ, RZ, RZ ;  /* 0x000000ffff0e7224 */ /* 0x001fc600078e00ff */
[----:B------:R0:W3:Y:S04]  /*06f0*/  @P0 LDG.E.EL R28, desc[UR6][R16.64] ;  /* 0x00000006101c0981 */ /* 0x0000e8000c2e1900 */
[----:B------:R-:W3:Y:S01]  /*0700*/  @P0 LDG.E.EL R14, desc[UR6][R12.64] ;  /* 0x000000060c0e0981 */ /* 0x000ee2000c2e1900 */
[----:B------:R-:W-:Y:S01]  /*0710*/  FADD R2, R2, R9 ;  /* 0x0000000902027221 */ /* 0x000fe20000000000 */
[----:B------:R-:W-:Y:S01]  /*0720*/  IMAD R9, R8, R25, RZ ;  /* 0x0000001908097224 */ /* 0x000fe200078e02ff */
[----:B------:R-:W-:Y:S02]  /*0730*/  SHF.L.U32 R8, R6, 0x2, RZ ;  /* 0x0000000206087819 */ /* 0x000fe400000006ff */
[----:B------:R-:W-:Y:S01]  /*0740*/  FADD R18, R2, R18 ;  /* 0x0000001202127221 */ /* 0x000fe20000000000 */
[----:B------:R-:W-:-:S02]  /*0750*/  IMAD.SHL.U32 R2, R25, 0x2, RZ ;  /* 0x0000000219027824 */ /* 0x000fc400078e00ff */
[----:B0-----:R-:W-:Y:S01]  /*0760*/  IMAD R16, R9, 0x4, -R23 ;  /* 0x0000000409107824 */ /* 0x001fe200078e0a17 */
[----:B------:R-:W-:Y:S01]  /*0770*/  IADD3 R23, R23, 0x2, RZ ;  /* 0x0000000217177810 */ /* 0x000fe20007ffe0ff */
[----:B------:R-:W-:Y:S01]  /*0780*/  VIADD R9, R24, 0x2 ;  /* 0x0000000218097836 */ /* 0x000fe20000000000 */
[----:B------:R-:W-:Y:S01]  /*0790*/  IADD3 R6, -R2, RZ, RZ ;  /* 0x000000ff02067210 */ /* 0x000fe20007ffe1ff */
[----:B------:R-:W-:Y:S01]  /*07a0*/  IMAD R8, R8, R25, 0x5 ;  /* 0x0000000508087424 */ /* 0x000fe200078e0219 */
[----:B------:R-:W-:Y:S01]  /*07b0*/  IADD3 R16, R16, 0x3, R23 ;  /* 0x0000000310107810 */ /* 0x000fe20007ffe017 */
[----:B------:R-:W-:Y:S02]  /*07c0*/  VIADD R2, R2, 0x2 ;  /* 0x0000000202027836 */ /* 0x000fe40000000000 */
[-C--:B------:R-:W-:Y:S02]  /*07d0*/  IMAD R9, R9, R6.reuse, R8 ;  /* 0x0000000609097224 */ /* 0x080fe400078e0208 */
[----:B------:R-:W-:Y:S01]  /*07e0*/  IMAD R23, R23, R6, R16 ;  /* 0x0000000617177224 */ /* 0x000fe200078e0210 */
[----:B------:R-:W-:-:S02]  /*07f0*/  UMOV UR4, 0x2 ;  /* 0x0000000200047882 */ /* 0x000fc40000000000 */
[C---:B------:R-:W-:Y:S01]  /*0800*/  LEA R9, R2.reuse, R9, 0x1 ;  /* 0x0000000902097211 */ /* 0x040fe200078e08ff */
[----:B------:R-:W-:Y:S01]  /*0810*/  IMAD R23, R2, UR4, R23 ;  /* 0x0000000402177c24 */ /* 0x000fe2000f8e0217 */
[----:B----4-:R-:W-:-:S04]  /*0820*/  SEL R15, R26, RZ, P3 ;  /* 0x000000ff1a0f7207 */ /* 0x010fc80001800000 */
[----:B------:R-:W-:Y:S01]  /*0830*/  I2FP.F32.S32 R6, R23 ;  /* 0x0000001700067245 */ /* 0x000fe20000201400 */
[----:B------:R-:W-:Y:S01]  /*0840*/  FADD R15, R18, R15 ;  /* 0x0000000f120f7221 */ /* 0x000fe20000000000 */
[----:B------:R-:W-:Y:S02]  /*0850*/  SEL R22, R22, RZ, P6 ;  /* 0x000000ff16167207 */ /* 0x000fe40003000000 */
[----:B------:R-:W-:-:S03]  /*0860*/  SEL R8, R19, RZ, P6 ;  /* 0x000000ff13087207 */ /* 0x000fc60003000000 */
[----:B------:R-:W-:-:S04]  /*0870*/  FADD R15, R15, R22 ;  /* 0x000000160f0f7221 */ /* 0x000fc80000000000 */
[----:B------:R-:W-:Y:S01]  /*0880*/  FADD R8, R15, R8 ;  /* 0x000000080f087221 */ /* 0x000fe20000000000 */
[----:B--2---:R-:W-:Y:S02]  /*0890*/  SEL R7, R7, RZ, P2 ;  /* 0x000000ff07077207 */ /* 0x004fe40001000000 */
[----:B-----5:R-:W-:Y:S02]  /*08a0*/  SEL R10, R10, RZ, P4 ;  /* 0x000000ff0a0a7207 */ /* 0x020fe40002000000 */
[----:B------:R-:W-:-:S03]  /*08b0*/  SEL R11, R11, RZ, P2 ;  /* 0x000000ff0b0b7207 */ /* 0x000fc60001000000 */
[----:B------:R-:W-:Y:S01]  /*08c0*/  FADD R10, R10, R7 ;  /* 0x000000070a0a7221 */ /* 0x000fe20000000000 */
[----:B------:R-:W-:Y:S02]  /*08d0*/  I2FP.F32.S32 R7, R9 ;  /* 0x0000000900077245 */ /* 0x000fe40000201400 */
[----:B------:R-:W-:Y:S02]  /*08e0*/  FSETP.GT.AND P2, PT, |R6|, 8.50705917302346158658e+37, PT ;  /* 0x7e8000000600780b */ /* 0x000fe40003f44200 */
[----:B------:R-:W-:Y:S01]  /*08f0*/  FSETP.GT.AND P4, PT, |R7|, 8.50705917302346158658e+37, PT ;  /* 0x7e8000000700780b */ /* 0x000fe20003f84200 */
[----:B------:R-:W-:Y:S01]  /*0900*/  FADD R10, R10, R11 ;  /* 0x0000000b0a0a7221 */ /* 0x000fe20000000000 */
[----:B------:R-:W-:Y:S02]  /*0910*/  SEL R5, R5, RZ, P3 ;  /* 0x000000ff05057207 */ /* 0x000fe40001800000 */
[----:B------:R-:W-:Y:S02]  /*0920*/  FSETP.GEU.AND P3, PT, |R6|, 1.175494350822287508e-38, PT ;  /* 0x008000000600780b */ /* 0x000fe40003f6e200 */
[----:B------:R-:W-:-:S02]  /*0930*/  SEL R9, R3, RZ, P6 ;  /* 0x000000ff03097207 */ /* 0x000fc40003000000 */
[----:B------:R-:W0:Y:S01]  /*0940*/  LDC.64 R2, c[0x0][0x218] ;  /* 0x00008600ff027b82 */ /* 0x000e220000000a00 */
[----:B---3--:R-:W-:Y:S02]  /*0950*/  SEL R0, R0, RZ, P1 ;  /* 0x000000ff00007207 */ /* 0x008fe40000800000 */
[----:B------:R-:W-:Y:S01]  /*0960*/  @P2 FMUL R6, R6, 0.25 ;  /* 0x3e80000006062820 */ /* 0x000fe20000400000 */
[----:B------:R-:W-:Y:S01]  /*0970*/  FADD R8, R8, R5 ;  /* 0x0000000508087221 */ /* 0x000fe20000000000 */
[----:B------:R-:W-:Y:S02]  /*0980*/  SEL R27, R27, RZ, P0 ;  /* 0x000000ff1b1b7207 */ /* 0x000fe40000000000 */
[----:B------:R-:W-:Y:S02]  /*0990*/  SEL R29, R29, RZ, P1 ;  /* 0x000000ff1d1d7207 */ /* 0x000fe40000800000 */
[----:B------:R-:W-:-:S03]  /*09a0*/  FSETP.GEU.AND P1, PT, |R7|, 1.175494350822287508e-38, PT ;  /* 0x008000000700780b */ /* 0x000fc60003f2e200 */
[----:B------:R-:W-:Y:S01]  /*09b0*/  FADD R29, R10, R29 ;  /* 0x0000001d0a1d7221 */ /* 0x000fe20000000000 */
[----:B------:R-:W-:Y:S02]  /*09c0*/  SEL R21, R21, RZ, P0 ;  /* 0x000000ff15157207 */ /* 0x000fe40000000000 */
[----:B------:R-:W-:Y:S01]  /*09d0*/  SEL R14, R14, RZ, P0 ;  /* 0x000000ff0e0e7207 */ /* 0x000fe20000000000 */
[----:B------:R-:W-:-:S04]  /*09e0*/  @P4 FMUL R7, R7, 0.25 ;  /* 0x3e80000007074820 */ /* 0x000fc80000400000 */
[----:B------:R-:W-:Y:S02]  /*09f0*/  FADD R14, R29, R14 ;  /* 0x0000000e1d0e7221 */ /* 0x000fe40000000000 */
[----:B------:R-:W-:Y:S02]  /*0a00*/  @!P1 FMUL R7, R7, 16777216 ;  /* 0x4b80000007079820 */ /* 0x000fe40000400000 */
[----:B------:R-:W-:Y:S01]  /*0a10*/  FADD R21, R14, R21 ;  /* 0x000000150e157221 */ /* 0x000fe20000000000 */
[----:B------:R-:W-:Y:S01]  /*0a20*/  @!P3 FMUL R6, R6, 16777216 ;  /* 0x4b8000000606b820 */ /* 0x000fe20000400000 */
[----:B------:R-:W-:Y:S02]  /*0a30*/  FADD R8, R8, R9 ;  /* 0x0000000908087221 */ /* 0x000fe40000000000 */
[----:B------:R-:W-:Y:S01]  /*0a40*/  FADD R0, R21, R0 ;  /* 0x0000000015007221 */ /* 0x000fe20000000000 */
[----:B------:R-:W-:Y:S01]  /*0a50*/  SEL R9, R20, RZ, P6 ;  /* 0x000000ff14097207 */ /* 0x000fe20003000000 */
[----:B------:R-:W1:Y:S01]  /*0a60*/  MUFU.RCP R5, R6 ;  /* 0x0000000600057308 */ /* 0x000e620000001000 */
[----:B------:R-:W-:Y:S01]  /*0a70*/  SEL R28, R28, RZ, P0 ;  /* 0x000000ff1c1c7207 */ /* 0x000fe20000000000 */
[----:B------:R-:W-:-:S02]  /*0a80*/  FADD R27, R0, R27 ;  /* 0x0000001b001b7221 */ /* 0x000fc40000000000 */
[----:B------:R-:W-:-:S04]  /*0a90*/  FADD R0, R8, R9 ;  /* 0x0000000908007221 */ /* 0x000fc80000000000 */
[----:B------:R-:W2:Y:S01]  /*0aa0*/  MUFU.RCP R7, R7 ;  /* 0x0000000700077308 */ /* 0x000ea20000001000 */
[----:B------:R-:W-:Y:S01]  /*0ab0*/  FADD R28, R27, R28 ;  /* 0x0000001c1b1c7221 */ /* 0x000fe20000000000 */
[----:B------:R-:W-:-:S03]  /*0ac0*/  @P2 FMUL R0, R0, 0.25 ;  /* 0x3e80000000002820 */ /* 0x000fc60000400000 */
[----:B------:R-:W-:Y:S01]  /*0ad0*/  @P4 FMUL R28, R28, 0.25 ;  /* 0x3e8000001c1c4820 */ /* 0x000fe20000400000 */
[----:B------:R-:W-:Y:S01]  /*0ae0*/  @!P3 FMUL R0, R0, 16777216 ;  /* 0x4b8000000000b820 */ /* 0x000fe20000400000 */
[----:B0-----:R-:W-:-:S04]  /*0af0*/  IMAD.WIDE R2, R4, 0x4, R2 ;  /* 0x0000000404027825 */ /* 0x001fc800078e0202 */
[----:B------:R-:W-:Y:S01]  /*0b00*/  @!P1 FMUL R28, R28, 16777216 ;  /* 0x4b8000001c1c9820 */ /* 0x000fe20000400000 */
[----:B-1----:R-:W-:-:S03]  /*0b10*/  FMUL R4, R5, R0 ;  /* 0x0000000005047220 */ /* 0x002fc60000400000 */
[----:B--2---:R-:W-:Y:S01]  /*0b20*/  FMUL R5, R7, R28 ;  /* 0x0000001c07057220 */ /* 0x004fe20000400000 */
[----:B------:R-:W-:Y:S06]  /*0b30*/  @P5 EXIT ;  /* 0x000000000000594d */ /* 0x000fec0003800000 */
[----:B------:R-:W-:Y:S01]  /*0b40*/  STG.E.64 desc[UR6][R2.64], R4 ;  /* 0x0000000402007986 */ /* 0x000fe2000c101b06 */
[----:B------:R-:W-:Y:S05]  /*0b50*/  EXIT ;  /* 0x000000000000794d */ /* 0x000fea0003800000 */
.L_x_0:
[----:B------:R-:W-:-:S00]  /*0b60*/  BRA `(.L_x_0) ;  /* 0xfffffffc00fc7947 */ /* 0x000fc0000383ffff */
[----:B------:R-:W-:-:S00]  /*0b70*/  NOP ;  /* 0x0000000000007918 */ /* 0x000fc00000000000 */
        /* <DEDUP_REMOVED lines=8> */
.L_x_1:


//--------------------- .nv.constant0.triton_poi_fused_avg_pool2d_6 --------------------------
	.section	.nv.constant0.triton_poi_fused_avg_pool2d_6,"a",@progbits
	.sectionflags	@""
	.align	4
.nv.constant0.triton_poi_fused_avg_pool2d_6:
	.zero		548
